//
// Generated by NVIDIA NVVM Compiler
//
// Compiler Build ID: CL-36424714
// Cuda compilation tools, release 13.0, V13.0.88
// Based on NVVM 20.0.0
//

.version 9.0
.target sm_100
.address_size 64

	// .globl	_Z26multiplication_kernel_cudaPfS_S_i

.visible .entry _Z26multiplication_kernel_cudaPfS_S_i(
	.param .u64 .ptr .align 1 _Z26multiplication_kernel_cudaPfS_S_i_param_0,
	.param .u64 .ptr .align 1 _Z26multiplication_kernel_cudaPfS_S_i_param_1,
	.param .u64 .ptr .align 1 _Z26multiplication_kernel_cudaPfS_S_i_param_2,
	.param .u32 _Z26multiplication_kernel_cudaPfS_S_i_param_3
)
{
	.reg .pred 	%p<10>;
	.reg .b32 	%r<41>;
	.reg .b32 	%f<56>;
	.reg .b64 	%rd<66>;

	ld.param.u64 	%rd15, [_Z26multiplication_kernel_cudaPfS_S_i_param_0];
	ld.param.u64 	%rd16, [_Z26multiplication_kernel_cudaPfS_S_i_param_1];
	ld.param.u64 	%rd14, [_Z26multiplication_kernel_cudaPfS_S_i_param_2];
	ld.param.u32 	%r17, [_Z26multiplication_kernel_cudaPfS_S_i_param_3];
	cvta.to.global.u64 	%rd1, %rd16;
	cvta.to.global.u64 	%rd2, %rd15;
	mov.u32 	%r18, %ctaid.y;
	mov.u32 	%r19, %ntid.y;
	mov.u32 	%r20, %tid.y;
	mad.lo.s32 	%r1, %r18, %r19, %r20;
	mov.u32 	%r21, %ctaid.x;
	mov.u32 	%r22, %ntid.x;
	mov.u32 	%r23, %tid.x;
	mad.lo.s32 	%r2, %r21, %r22, %r23;
	max.s32 	%r24, %r1, %r2;
	setp.ge.s32 	%p1, %r24, %r17;
	@%p1 bra 	$L__BB0_12;
	cvta.to.global.u64 	%rd17, %rd14;
	mul.lo.s32 	%r3, %r17, %r1;
	add.s32 	%r26, %r3, %r2;
	mul.wide.s32 	%rd18, %r26, 4;
	add.s64 	%rd3, %rd17, %rd18;
	mov.b32 	%r39, 0;
	st.global.u32 	[%rd3], %r39;
	and.b32  	%r4, %r17, 7;
	setp.lt.u32 	%p2, %r17, 8;
	mov.f32 	%f53, 0f00000000;
	@%p2 bra 	$L__BB0_4;
	and.b32  	%r27, %r17, 2147483640;
	neg.s32 	%r37, %r27;
	mul.wide.s32 	%rd19, %r17, 4;
	add.s64 	%rd4, %rd1, %rd19;
	mul.wide.s32 	%rd20, %r17, 8;
	add.s64 	%rd5, %rd1, %rd20;
	mul.wide.s32 	%rd21, %r17, 12;
	add.s64 	%rd6, %rd1, %rd21;
	mul.wide.s32 	%rd22, %r17, 16;
	add.s64 	%rd7, %rd1, %rd22;
	mul.wide.s32 	%rd23, %r17, 20;
	add.s64 	%rd8, %rd1, %rd23;
	mul.wide.s32 	%rd24, %r17, 24;
	add.s64 	%rd9, %rd1, %rd24;
	mul.wide.s32 	%rd25, %r17, 28;
	add.s64 	%rd10, %rd1, %rd25;
	mul.wide.u32 	%rd26, %r3, 4;
	add.s64 	%rd27, %rd26, %rd2;
	add.s64 	%rd65, %rd27, 16;
	mov.f32 	%f53, 0f00000000;
	mov.u32 	%r36, %r2;
$L__BB0_3:
	.pragma "nounroll";
	and.b32  	%r39, %r17, 2147483640;
	mul.wide.s32 	%rd28, %r36, 4;
	add.s64 	%rd29, %rd4, %rd28;
	add.s64 	%rd30, %rd5, %rd28;
	add.s64 	%rd31, %rd6, %rd28;
	add.s64 	%rd32, %rd7, %rd28;
	add.s64 	%rd33, %rd8, %rd28;
	add.s64 	%rd34, %rd9, %rd28;
	add.s64 	%rd35, %rd10, %rd28;
	add.s64 	%rd36, %rd1, %rd28;
	ld.global.f32 	%f10, [%rd65+-16];
	ld.global.f32 	%f11, [%rd36];
	fma.rn.f32 	%f12, %f10, %f11, %f53;
	st.global.f32 	[%rd3], %f12;
	ld.global.f32 	%f13, [%rd65+-12];
	ld.global.f32 	%f14, [%rd29];
	fma.rn.f32 	%f15, %f13, %f14, %f12;
	st.global.f32 	[%rd3], %f15;
	ld.global.f32 	%f16, [%rd65+-8];
	ld.global.f32 	%f17, [%rd30];
	fma.rn.f32 	%f18, %f16, %f17, %f15;
	st.global.f32 	[%rd3], %f18;
	ld.global.f32 	%f19, [%rd65+-4];
	ld.global.f32 	%f20, [%rd31];
	fma.rn.f32 	%f21, %f19, %f20, %f18;
	st.global.f32 	[%rd3], %f21;
	ld.global.f32 	%f22, [%rd65];
	ld.global.f32 	%f23, [%rd32];
	fma.rn.f32 	%f24, %f22, %f23, %f21;
	st.global.f32 	[%rd3], %f24;
	ld.global.f32 	%f25, [%rd65+4];
	ld.global.f32 	%f26, [%rd33];
	fma.rn.f32 	%f27, %f25, %f26, %f24;
	st.global.f32 	[%rd3], %f27;
	ld.global.f32 	%f28, [%rd65+8];
	ld.global.f32 	%f29, [%rd34];
	fma.rn.f32 	%f30, %f28, %f29, %f27;
	st.global.f32 	[%rd3], %f30;
	ld.global.f32 	%f31, [%rd65+12];
	ld.global.f32 	%f32, [%rd35];
	fma.rn.f32 	%f53, %f31, %f32, %f30;
	st.global.f32 	[%rd3], %f53;
	add.s32 	%r37, %r37, 8;
	shl.b32 	%r28, %r17, 3;
	add.s32 	%r36, %r36, %r28;
	add.s64 	%rd65, %rd65, 32;
	setp.ne.s32 	%p3, %r37, 0;
	@%p3 bra 	$L__BB0_3;
$L__BB0_4:
	setp.eq.s32 	%p4, %r4, 0;
	@%p4 bra 	$L__BB0_12;
	and.b32  	%r12, %r17, 3;
	setp.lt.u32 	%p5, %r4, 4;
	@%p5 bra 	$L__BB0_7;
	add.s32 	%r29, %r39, %r3;
	mul.wide.u32 	%rd37, %r29, 4;
	add.s64 	%rd38, %rd2, %rd37;
	ld.global.f32 	%f33, [%rd38];
	mad.lo.s32 	%r30, %r39, %r17, %r2;
	mul.wide.s32 	%rd39, %r30, 4;
	add.s64 	%rd40, %rd1, %rd39;
	ld.global.f32 	%f34, [%rd40];
	fma.rn.f32 	%f35, %f33, %f34, %f53;
	st.global.f32 	[%rd3], %f35;
	cvt.u64.u32 	%rd41, %r3;
	cvt.u64.u32 	%rd42, %r39;
	add.s64 	%rd43, %rd42, %rd41;
	shl.b64 	%rd44, %rd43, 2;
	add.s64 	%rd45, %rd2, %rd44;
	ld.global.f32 	%f36, [%rd45+4];
	mul.wide.s32 	%rd46, %r17, 4;
	add.s64 	%rd47, %rd40, %rd46;
	ld.global.f32 	%f37, [%rd47];
	fma.rn.f32 	%f38, %f36, %f37, %f35;
	st.global.f32 	[%rd3], %f38;
	ld.global.f32 	%f39, [%rd45+8];
	add.s64 	%rd48, %rd47, %rd46;
	ld.global.f32 	%f40, [%rd48];
	fma.rn.f32 	%f41, %f39, %f40, %f38;
	st.global.f32 	[%rd3], %f41;
	ld.global.f32 	%f42, [%rd45+12];
	add.s64 	%rd49, %rd48, %rd46;
	ld.global.f32 	%f43, [%rd49];
	fma.rn.f32 	%f53, %f42, %f43, %f41;
	st.global.f32 	[%rd3], %f53;
	add.s32 	%r39, %r39, 4;
$L__BB0_7:
	setp.eq.s32 	%p6, %r12, 0;
	@%p6 bra 	$L__BB0_12;
	setp.eq.s32 	%p7, %r12, 1;
	@%p7 bra 	$L__BB0_10;
	add.s32 	%r31, %r39, %r3;
	mul.wide.u32 	%rd50, %r31, 4;
	add.s64 	%rd51, %rd2, %rd50;
	ld.global.f32 	%f44, [%rd51];
	mad.lo.s32 	%r32, %r39, %r17, %r2;
	mul.wide.s32 	%rd52, %r32, 4;
	add.s64 	%rd53, %rd1, %rd52;
	ld.global.f32 	%f45, [%rd53];
	fma.rn.f32 	%f46, %f44, %f45, %f53;
	st.global.f32 	[%rd3], %f46;
	cvt.u64.u32 	%rd54, %r3;
	cvt.u64.u32 	%rd55, %r39;
	add.s64 	%rd56, %rd55, %rd54;
	shl.b64 	%rd57, %rd56, 2;
	add.s64 	%rd58, %rd2, %rd57;
	ld.global.f32 	%f47, [%rd58+4];
	mul.wide.s32 	%rd59, %r17, 4;
	add.s64 	%rd60, %rd53, %rd59;
	ld.global.f32 	%f48, [%rd60];
	fma.rn.f32 	%f53, %f47, %f48, %f46;
	st.global.f32 	[%rd3], %f53;
	add.s32 	%r39, %r39, 2;
$L__BB0_10:
	and.b32  	%r33, %r17, 1;
	setp.eq.b32 	%p8, %r33, 1;
	not.pred 	%p9, %p8;
	@%p9 bra 	$L__BB0_12;
	add.s32 	%r34, %r39, %r3;
	mul.wide.u32 	%rd61, %r34, 4;
	add.s64 	%rd62, %rd2, %rd61;
	ld.global.f32 	%f49, [%rd62];
	mad.lo.s32 	%r35, %r39, %r17, %r2;
	mul.wide.s32 	%rd63, %r35, 4;
	add.s64 	%rd64, %rd1, %rd63;
	ld.global.f32 	%f50, [%rd64];
	fma.rn.f32 	%f51, %f49, %f50, %f53;
	st.global.f32 	[%rd3], %f51;
$L__BB0_12:
	ret;

}


// ===== COMPILED SASS (sm_100) =====

	.target	sm_100

	.elftype	@"ET_EXEC"


//--------------------- .note.nv.tkinfo           --------------------------
	.section	.note.nv.tkinfo,"",@"SHT_NOTE"
	.sectionflags	@"SHF_NOTE_NV_TKINFO"
	.tkinfo
        /*0018*/ 	.word	0x00000002
        /*0030*/ 	.string	""
        /*0030*/ 	.string	"ptxas"
        /*0030*/ 	.string	"Cuda compilation tools, release 13.0, V13.0.88"
        /*0030*/ 	.string	"Build cuda_13.0.r13.0/compiler.36424714_0"
        /*0030*/ 	.string	"-arch sm_100 -m 64 "



//--------------------- .note.nv.cuinfo           --------------------------
	.section	.note.nv.cuinfo,"",@"SHT_NOTE"
	.sectionflags	@"SHF_NOTE_NV_CUINFO"
        /*0018*/ 	.short	0x0002
        /*001a*/ 	.short	0x0064
        /*001c*/ 	.short	0x0082
	.zero		2


//--------------------- .nv.info                  --------------------------
	.section	.nv.info,"",@"SHT_CUDA_INFO"
	.align	4


	//----- nvinfo : EIATTR_REGCOUNT
	.align		4
        /*0000*/ 	.byte	0x04, 0x2f
        /*0002*/ 	.short	(.L_1 - .L_0)
	.align		4
.L_0:
        /*0004*/ 	.word	index@(_Z26multiplication_kernel_cudaPfS_S_i)
        /*0008*/ 	.word	0x00000018


	//----- nvinfo : EIATTR_FRAME_SIZE
	.align		4
.L_1:
        /*000c*/ 	.byte	0x04, 0x11
        /*000e*/ 	.short	(.L_3 - .L_2)
	.align		4
.L_2:
        /*0010*/ 	.word	index@(_Z26multiplication_kernel_cudaPfS_S_i)
        /*0014*/ 	.word	0x00000000


	//----- nvinfo : EIATTR_MIN_STACK_SIZE
	.align		4
.L_3:
        /*0018*/ 	.byte	0x04, 0x12
        /*001a*/ 	.short	(.L_5 - .L_4)
	.align		4
.L_4:
        /*001c*/ 	.word	index@(_Z26multiplication_kernel_cudaPfS_S_i)
        /*0020*/ 	.word	0x00000000
.L_5:


//--------------------- .nv.compat                --------------------------
	.section	.nv.compat,"",@"SHT_CUDA_COMPAT_INFO"
	.align	4
        /*0000*/ 	.byte	0x02, 0x09, 0x00, 0x00, 0x02, 0x02, 0x01, 0x00, 0x02, 0x05, 0x05, 0x00, 0x03, 0x07, 0x01, 0x01
        /*0010*/ 	.byte	0x02, 0x03, 0x00, 0x00, 0x02, 0x06, 0x01, 0x00, 0x04, 0x0b, 0x08, 0x00, 0x09, 0x00, 0x00, 0x00
        /*0020*/ 	.byte	0x00, 0x00, 0x00, 0x00


//--------------------- .nv.info._Z26multiplication_kernel_cudaPfS_S_i --------------------------
	.section	.nv.info._Z26multiplication_kernel_cudaPfS_S_i,"",@"SHT_CUDA_INFO"
	.sectionflags	@""
	.align	4


	//----- nvinfo : EIATTR_CUDA_API_VERSION
	.align		4
        /*0000*/ 	.byte	0x04, 0x37
        /*0002*/ 	.short	(.L_7 - .L_6)
.L_6:
        /*0004*/ 	.word	0x00000082


	//----- nvinfo : EIATTR_KPARAM_INFO
	.align		4
.L_7:
        /*0008*/ 	.byte	0x04, 0x17
        /*000a*/ 	.short	(.L_9 - .L_8)
.L_8:
        /*000c*/ 	.word	0x00000000
        /*0010*/ 	.short	0x0003
        /*0012*/ 	.short	0x0018
        /*0014*/ 	.byte	0x00, 0xf0, 0x11, 0x00


	//----- nvinfo : EIATTR_KPARAM_INFO
	.align		4
.L_9:
        /*0018*/ 	.byte	0x04, 0x17
        /*001a*/ 	.short	(.L_11 - .L_10)
.L_10:
        /*001c*/ 	.word	0x00000000
        /*0020*/ 	.short	0x0002
        /*0022*/ 	.short	0x0010
        /*0024*/ 	.byte	0x00, 0xf5, 0x21, 0x00


	//----- nvinfo : EIATTR_KPARAM_INFO
	.align		4
.L_11:
        /*0028*/ 	.byte	0x04, 0x17
        /*002a*/ 	.short	(.L_13 - .L_12)
.L_12:
        /*002c*/ 	.word	0x00000000
        /*0030*/ 	.short	0x0001
        /*0032*/ 	.short	0x0008
        /*0034*/ 	.byte	0x00, 0xf5, 0x21, 0x00


	//----- nvinfo : EIATTR_KPARAM_INFO
	.align		4
.L_13:
        /*0038*/ 	.byte	0x04, 0x17
        /*003a*/ 	.short	(.L_15 - .L_14)
.L_14:
        /*003c*/ 	.word	0x00000000
        /*0040*/ 	.short	0x0000
        /*0042*/ 	.short	0x0000
        /*0044*/ 	.byte	0x00, 0xf5, 0x21, 0x00


	//----- nvinfo : EIATTR_SPARSE_MMA_MASK
	.align		4
.L_15:
        /*0048*/ 	.byte	0x03, 0x50
        /*004a*/ 	.short	0x0000


	//----- nvinfo : EIATTR_MAXREG_COUNT
	.align		4
        /*004c*/ 	.byte	0x03, 0x1b
        /*004e*/ 	.short	0x00ff


	//----- nvinfo : EIATTR_MERCURY_ISA_VERSION
	.align		4
        /*0050*/ 	.byte	0x03, 0x5f
        /*0052*/ 	.short	0x0101


	//----- nvinfo : EIATTR_VRC_CTA_INIT_COUNT
	.align		4
        /*0054*/ 	.byte	0x02, 0x4a
	.zero		1
	.zero		1


	//----- nvinfo : EIATTR_EXIT_INSTR_OFFSETS
	.align		4
        /*0058*/ 	.byte	0x04, 0x1c
        /*005a*/ 	.short	(.L_17 - .L_16)


	//   ....[0]....
.L_16:
        /*005c*/ 	.word	0x000000c0


	//   ....[1]....
        /*0060*/ 	.word	0x00000650


	//   ....[2]....
        /*0064*/ 	.word	0x000008c0


	//   ....[3]....
        /*0068*/ 	.word	0x00000a80


	//   ....[4]....
        /*006c*/ 	.word	0x00000b30


	//----- nvinfo : EIATTR_CBANK_PARAM_SIZE
	.align		4
.L_17:
        /*0070*/ 	.byte	0x03, 0x19
        /*0072*/ 	.short	0x001c


	//----- nvinfo : EIATTR_PARAM_CBANK
	.align		4
        /*0074*/ 	.byte	0x04, 0x0a
        /*0076*/ 	.short	(.L_19 - .L_18)
	.align		4
.L_18:
        /*0078*/ 	.word	index@(.nv.constant0._Z26multiplication_kernel_cudaPfS_S_i)
        /*007c*/ 	.short	0x0380
        /*007e*/ 	.short	0x001c


	//----- nvinfo : EIATTR_SW_WAR
	.align		4
.L_19:
        /*0080*/ 	.byte	0x04, 0x36
        /*0082*/ 	.short	(.L_21 - .L_20)
.L_20:
        /*0084*/ 	.word	0x00000008
.L_21:


//--------------------- .nv.callgraph             --------------------------
	.section	.nv.callgraph,"",@"SHT_CUDA_CALLGRAPH"
	.align	4
	.sectionentsize	8
	.align		4
        /*0000*/ 	.word	0x00000000
	.align		4
        /*0004*/ 	.word	0xffffffff
	.align		4
        /*0008*/ 	.word	0x00000000
	.align		4
        /*000c*/ 	.word	0xfffffffe
	.align		4
        /*0010*/ 	.word	0x00000000
	.align		4
        /*0014*/ 	.word	0xfffffffd
	.align		4
        /*0018*/ 	.word	0x00000000
	.align		4
        /*001c*/ 	.word	0xfffffffc


//--------------------- .text._Z26multiplication_kernel_cudaPfS_S_i --------------------------
	.section	.text._Z26multiplication_kernel_cudaPfS_S_i,"ax",@progbits
	.align	128
        .global         _Z26multiplication_kernel_cudaPfS_S_i
        .type           _Z26multiplication_kernel_cudaPfS_S_i,@function
        .size           _Z26multiplication_kernel_cudaPfS_S_i,(.L_x_5 - _Z26multiplication_kernel_cudaPfS_S_i)
        .other          _Z26multiplication_kernel_cudaPfS_S_i,@"STO_CUDA_ENTRY STV_DEFAULT"
_Z26multiplication_kernel_cudaPfS_S_i:
.text._Z26multiplication_kernel_cudaPfS_S_i:
[----:B------:R-:W-:Y:S01]  /*0000*/  LDC R1, c[0x0][0x37c] ;  /* 0x0000df00ff017b82 */ /* 0x000fe20000000800 */
[----:B------:R-:W0:Y:S07]  /*0010*/  S2R R0, SR_TID.Y ;  /* 0x0000000000007919 */ /* 0x000e2e0000002200 */
[----:B------:R-:W0:Y:S01]  /*0020*/  S2UR UR4, SR_CTAID.Y ;  /* 0x00000000000479c3 */ /* 0x000e220000002600 */
[----:B------:R-:W1:Y:S01]  /*0030*/  LDCU UR18, c[0x0][0x398] ;  /* 0x00007300ff1277ac */ /* 0x000e620008000800 */
[----:B------:R-:W2:Y:S06]  /*0040*/  S2R R3, SR_TID.X ;  /* 0x0000000000037919 */ /* 0x000eac0000002100 */
[----:B------:R-:W0:Y:S08]  /*0050*/  LDC R5, c[0x0][0x364] ;  /* 0x0000d900ff057b82 */ /* 0x000e300000000800 */
[----:B------:R-:W2:Y:S08]  /*0060*/  S2UR UR5, SR_CTAID.X ;  /* 0x00000000000579c3 */ /* 0x000eb00000002500 */
[----:B------:R-:W2:Y:S01]  /*0070*/  LDC R2, c[0x0][0x360] ;  /* 0x0000d800ff027b82 */ /* 0x000ea20000000800 */
[----:B0-----:R-:W-:-:S02]  /*0080*/  IMAD R5, R5, UR4, R0 ;  /* 0x0000000405057c24 */ /* 0x001fc4000f8e0200 */
[----:B--2---:R-:W-:-:S05]  /*0090*/  IMAD R0, R2, UR5, R3 ;  /* 0x0000000502007c24 */ /* 0x004fca000f8e0203 */
[----:B------:R-:W-:-:S04]  /*00a0*/  VIMNMX R2, PT, PT, R5, R0, !PT ;  /* 0x0000000005027248 */ /* 0x000fc80007fe0100 */
[----:B-1----:R-:W-:-:S13]  /*00b0*/  ISETP.GE.AND P0, PT, R2, UR18, PT ;  /* 0x0000001202007c0c */ /* 0x002fda000bf06270 */
[----:B------:R-:W-:Y:S05]  /*00c0*/  @P0 EXIT ;  /* 0x000000000000094d */ /* 0x000fea0003800000 */
[----:B------:R-:W0:Y:S01]  /*00d0*/  LDC.64 R2, c[0x0][0x390] ;  /* 0x0000e400ff027b82 */ /* 0x000e220000000a00 */
[----:B------:R-:W1:Y:S01]  /*00e0*/  LDCU.64 UR16, c[0x0][0x358] ;  /* 0x00006b00ff1077ac */ /* 0x000e620008000a00 */
[----:B------:R-:W-:Y:S02]  /*00f0*/  IMAD R5, R5, UR18, RZ ;  /* 0x0000001205057c24 */ /* 0x000fe4000f8e02ff */
[----:B------:R-:W-:Y:S01]  /*0100*/  HFMA2 R4, -RZ, RZ, 0, 0 ;  /* 0x00000000ff047431 */ /* 0x000fe200000001ff */
[----:B------:R-:W-:Y:S02]  /*0110*/  UISETP.GE.U32.AND UP0, UPT, UR18, 0x8, UPT ;  /* 0x000000081200788c */ /* 0x000fe4000bf06070 */
[----:B------:R-:W-:-:S05]  /*0120*/  IADD3 R7, PT, PT, R0, R5, RZ ;  /* 0x0000000500077210 */ /* 0x000fca0007ffe0ff */
[----:B0-----:R-:W-:Y:S01]  /*0130*/  IMAD.WIDE R2, R7, 0x4, R2 ;  /* 0x0000000407027825 */ /* 0x001fe200078e0202 */
[----:B------:R-:W-:-:S04]  /*0140*/  MOV R7, RZ ;  /* 0x000000ff00077202 */ /* 0x000fc80000000f00 */
[----:B-1----:R0:W-:Y:S01]  /*0150*/  STG.E desc[UR16][R2.64], RZ ;  /* 0x000000ff02007986 */ /* 0x0021e2000c101910 */
[----:B------:R-:W-:Y:S05]  /*0160*/  BRA.U !UP0, `(.L_x_0) ;  /* 0x0000000508307547 */ /* 0x000fea000b800000 */
[----:B------:R-:W1:Y:S01]  /*0170*/  LDCU.128 UR20, c[0x0][0x380] ;  /* 0x00007000ff1477ac */ /* 0x000e620008000c00 */
[----:B------:R-:W-:Y:S01]  /*0180*/  MOV R4, R0 ;  /* 0x0000000000047202 */ /* 0x000fe20000000f00 */
[----:B------:R-:W-:-:S04]  /*0190*/  ULOP3.LUT UR4, UR18, 0x7ffffff8, URZ, 0xc0, !UPT ;  /* 0x7ffffff812047892 */ /* 0x000fc8000f8ec0ff */
[----:B------:R-:W-:Y:S01]  /*01a0*/  UIADD3 UR4, UPT, UPT, -UR4, URZ, URZ ;  /* 0x000000ff04047290 */ /* 0x000fe2000fffe1ff */
[----:B-1----:R-:W-:Y:S01]  /*01b0*/  MOV R6, UR20 ;  /* 0x0000001400067c02 */ /* 0x002fe20008000f00 */
[----:B------:R-:W-:Y:S01]  /*01c0*/  UIMAD.WIDE UR6, UR18, 0xc, UR22 ;  /* 0x0000000c120678a5 */ /* 0x000fe2000f8e0216 */
[----:B------:R-:W-:Y:S01]  /*01d0*/  MOV R7, UR21 ;  /* 0x0000001500077c02 */ /* 0x000fe20008000f00 */
[----:B------:R-:W-:Y:S02]  /*01e0*/  UIMAD.WIDE UR8, UR18, 0x10, UR22 ;  /* 0x00000010120878a5 */ /* 0x000fe4000f8e0216 */
[----:B------:R-:W-:Y:S01]  /*01f0*/  UIMAD.WIDE UR10, UR18, 0x14, UR22 ;  /* 0x00000014120a78a5 */ /* 0x000fe2000f8e0216 */
[----:B------:R-:W-:Y:S01]  /*0200*/  IMAD.WIDE.U32 R6, R5, 0x4, R6 ;  /* 0x0000000405067825 */ /* 0x000fe200078e0006 */
[----:B------:R-:W-:Y:S02]  /*0210*/  UIMAD.WIDE UR12, UR18, 0x18, UR22 ;  /* 0x00000018120c78a5 */ /* 0x000fe4000f8e0216 */
[----:B------:R-:W-:Y:S01]  /*0220*/  UIMAD.WIDE UR14, UR18, 0x1c, UR22 ;  /* 0x0000001c120e78a5 */ /* 0x000fe2000f8e0216 */
[----:B------:R-:W-:-:S04]  /*0230*/  IADD3 R6, P0, PT, R6, 0x10, RZ ;  /* 0x0000001006067810 */ /* 0x000fc80007f1e0ff */
[----:B------:R-:W-:Y:S02]  /*0240*/  IADD3.X R9, PT, PT, RZ, R7, RZ, P0, !PT ;  /* 0x00000007ff097210 */ /* 0x000fe400007fe4ff */
[----:B------:R-:W-:-:S07]  /*0250*/  MOV R7, RZ ;  /* 0x000000ff00077202 */ /* 0x000fce0000000f00 */
.L_x_1:
[----:B------:R-:W-:Y:S01]  /*0260*/  HFMA2 R11, -RZ, RZ, 0, 2.384185791015625e-07 ;  /* 0x00000004ff0b7431 */ /* 0x000fe200000001ff */
[----:B------:R-:W-:-:S05]  /*0270*/  MOV R8, R6 ;  /* 0x0000000600087202 */ /* 0x000fca0000000f00 */
[----:B--2---:R-:W2:Y:S01]  /*0280*/  LDG.E R6, desc[UR16][R8.64+-0x10] ;  /* 0xfffff01008067981 */ /* 0x004ea2000c1e1900 */
[----:B------:R-:W-:-:S06]  /*0290*/  IMAD.WIDE R10, R4, R11, UR22 ;  /* 0x00000016040a7e25 */ /* 0x000fcc000f8e020b */
[----:B------:R-:W2:Y:S01]  /*02a0*/  LDG.E R10, desc[UR16][R10.64] ;  /* 0x000000100a0a7981 */ /* 0x000ea2000c1e1900 */
[----:B------:R-:W-:-:S06]  /*02b0*/  UIMAD.WIDE UR20, UR18, 0x4, UR22 ;  /* 0x00000004121478a5 */ /* 0x000fcc000f8e0216 */
[----:B------:R-:W-:Y:S02]  /*02c0*/  MOV R12, UR20 ;  /* 0x00000014000c7c02 */ /* 0x000fe40008000f00 */
[----:B------:R-:W-:Y:S01]  /*02d0*/  MOV R13, UR21 ;  /* 0x00000015000d7c02 */ /* 0x000fe20008000f00 */
[----:B--2---:R-:W-:Y:S02]  /*02e0*/  FFMA R15, R6, R10, R7 ;  /* 0x0000000a060f7223 */ /* 0x004fe40000000007 */
[----:B------:R-:W-:-:S03]  /*02f0*/  IMAD.WIDE R6, R4, 0x4, R12 ;  /* 0x0000000404067825 */ /* 0x000fc600078e020c */
[----:B------:R1:W-:Y:S04]  /*0300*/  STG.E desc[UR16][R2.64], R15 ;  /* 0x0000000f02007986 */ /* 0x0003e8000c101910 */
[----:B------:R-:W2:Y:S04]  /*0310*/  LDG.E R6, desc[UR16][R6.64] ;  /* 0x0000001006067981 */ /* 0x000ea8000c1e1900 */
[----:B------:R-:W2:Y:S01]  /*0320*/  LDG.E R14, desc[UR16][R8.64+-0xc] ;  /* 0xfffff410080e7981 */ /* 0x000ea2000c1e1900 */
[----:B------:R-:W-:-:S06]  /*0330*/  UIMAD.WIDE UR20, UR18, 0x8, UR22 ;  /* 0x00000008121478a5 */ /* 0x000fcc000f8e0216 */
[----:B------:R-:W-:Y:S02]  /*0340*/  MOV R12, UR20 ;  /* 0x00000014000c7c02 */ /* 0x000fe40008000f00 */
[----:B------:R-:W-:-:S03]  /*0350*/  MOV R13, UR21 ;  /* 0x00000015000d7c02 */ /* 0x000fc60008000f00 */
[----:B------:R-:W-:-:S04]  /*0360*/  IMAD.WIDE R10, R4, 0x4, R12 ;  /* 0x00000004040a7825 */ /* 0x000fc800078e020c */
[----:B--2---:R-:W-:-:S05]  /*0370*/  FFMA R17, R14, R6, R15 ;  /* 0x000000060e117223 */ /* 0x004fca000000000f */
[----:B------:R2:W-:Y:S04]  /*0380*/  STG.E desc[UR16][R2.64], R17 ;  /* 0x0000001102007986 */ /* 0x0005e8000c101910 */
[----:B------:R-:W1:Y:S04]  /*0390*/  LDG.E R10, desc[UR16][R10.64] ;  /* 0x000000100a0a7981 */ /* 0x000e68000c1e1900 */
[----:B------:R-:W1:Y:S01]  /*03a0*/  LDG.E R12, desc[UR16][R8.64+-0x8] ;  /* 0xfffff810080c7981 */ /* 0x000e62000c1e1900 */
[----:B------:R-:W-:-:S05]  /*03b0*/  HFMA2 R13, -RZ, RZ, 0, 2.384185791015625e-07 ;  /* 0x00000004ff0d7431 */ /* 0x000fca00000001ff */
[----:B------:R-:W-:-:S04]  /*03c0*/  IMAD.WIDE R6, R4, R13, UR6 ;  /* 0x0000000604067e25 */ /* 0x000fc8000f8e020d */
[----:B-1----:R-:W-:-:S05]  /*03d0*/  FFMA R15, R12, R10, R17 ;  /* 0x0000000a0c0f7223 */ /* 0x002fca0000000011 */
[----:B------:R1:W-:Y:S04]  /*03e0*/  STG.E desc[UR16][R2.64], R15 ;  /* 0x0000000f02007986 */ /* 0x0003e8000c101910 */
[----:B------:R-:W3:Y:S04]  /*03f0*/  LDG.E R6, desc[UR16][R6.64] ;  /* 0x0000001006067981 */ /* 0x000ee8000c1e1900 */
[----:B------:R-:W3:Y:S02]  /*0400*/  LDG.E R12, desc[UR16][R8.64+-0x4] ;  /* 0xfffffc10080c7981 */ /* 0x000ee4000c1e1900 */
[----:B---3--:R-:W-:Y:S01]  /*0410*/  FFMA R19, R12, R6, R15 ;  /* 0x000000060c137223 */ /* 0x008fe2000000000f */
[----:B------:R-:W-:-:S04]  /*0420*/  IMAD.WIDE R12, R4, R13, UR8 ;  /* 0x00000008040c7e25 */ /* 0x000fc8000f8e020d */
[----:B------:R3:W-:Y:S04]  /*0430*/  STG.E desc[UR16][R2.64], R19 ;  /* 0x0000001302007986 */ /* 0x0007e8000c101910 */
[----:B------:R-:W2:Y:S04]  /*0440*/  LDG.E R12, desc[UR16][R12.64] ;  /* 0x000000100c0c7981 */ /* 0x000ea8000c1e1900 */
[----:B------:R-:W2:Y:S01]  /*0450*/  LDG.E R10, desc[UR16][R8.64] ;  /* 0x00000010080a7981 */ /* 0x000ea2000c1e1900 */
[----:B------:R-:W-:Y:S02]  /*0460*/  IMAD.MOV.U32 R11, RZ, RZ, 0x4 ;  /* 0x00000004ff0b7424 */ /* 0x000fe400078e00ff */
[----:B--2---:R-:W-:-:S02]  /*0470*/  FFMA R17, R10, R12, R19 ;  /* 0x0000000c0a117223 */ /* 0x004fc40000000013 */
[----:B------:R-:W-:-:S03]  /*0480*/  IMAD.WIDE R10, R4, R11, UR10 ;  /* 0x0000000a040a7e25 */ /* 0x000fc6000f8e020b */
[----:B------:R2:W-:Y:S04]  /*0490*/  STG.E desc[UR16][R2.64], R17 ;  /* 0x0000001102007986 */ /* 0x0005e8000c101910 */
[----:B------:R-:W4:Y:S04]  /*04a0*/  LDG.E R10, desc[UR16][R10.64] ;  /* 0x000000100a0a7981 */ /* 0x000f28000c1e1900 */
[----:B------:R-:W4:Y:S01]  /*04b0*/  LDG.E R6, desc[UR16][R8.64+0x4] ;  /* 0x0000041008067981 */ /* 0x000f22000c1e1900 */
[----:B-1----:R-:W-:-:S05]  /*04c0*/  MOV R15, 0x4 ;  /* 0x00000004000f7802 */ /* 0x002fca0000000f00 */
[----:B------:R-:W-:-:S04]  /*04d0*/  IMAD.WIDE R14, R4, R15, UR12 ;  /* 0x0000000c040e7e25 */ /* 0x000fc8000f8e020f */
[----:B----4-:R-:W-:-:S05]  /*04e0*/  FFMA R21, R6, R10, R17 ;  /* 0x0000000a06157223 */ /* 0x010fca0000000011 */
[----:B------:R2:W-:Y:S04]  /*04f0*/  STG.E desc[UR16][R2.64], R21 ;  /* 0x0000001502007986 */ /* 0x0005e8000c101910 */
[----:B------:R-:W3:Y:S04]  /*0500*/  LDG.E R14, desc[UR16][R14.64] ;  /* 0x000000100e0e7981 */ /* 0x000ee8000c1e1900 */
[----:B------:R-:W3:Y:S01]  /*0510*/  LDG.E R6, desc[UR16][R8.64+0x8] ;  /* 0x0000081008067981 */ /* 0x000ee2000c1e1900 */
[----:B------:R-:W-:-:S05]  /*0520*/  HFMA2 R13, -RZ, RZ, 0, 2.384185791015625e-07 ;  /* 0x00000004ff0d7431 */ /* 0x000fca00000001ff */
[----:B------:R-:W-:-:S04]  /*0530*/  IMAD.WIDE R12, R4, R13, UR14 ;  /* 0x0000000e040c7e25 */ /* 0x000fc8000f8e020d */
[----:B---3--:R-:W-:-:S05]  /*0540*/  FFMA R19, R6, R14, R21 ;  /* 0x0000000e06137223 */ /* 0x008fca0000000015 */
[----:B------:R2:W-:Y:S04]  /*0550*/  STG.E desc[UR16][R2.64], R19 ;  /* 0x0000001302007986 */ /* 0x0005e8000c101910 */
[----:B------:R-:W3:Y:S04]  /*0560*/  LDG.E R12, desc[UR16][R12.64] ;  /* 0x000000100c0c7981 */ /* 0x000ee8000c1e1900 */
[----:B------:R-:W3:Y:S01]  /*0570*/  LDG.E R6, desc[UR16][R8.64+0xc] ;  /* 0x00000c1008067981 */ /* 0x000ee2000c1e1900 */
[----:B------:R-:W-:-:S04]  /*0580*/  UIADD3 UR4, UPT, UPT, UR4, 0x8, URZ ;  /* 0x0000000804047890 */ /* 0x000fc8000fffe0ff */
[----:B------:R-:W-:Y:S01]  /*0590*/  UISETP.NE.AND UP0, UPT, UR4, URZ, UPT ;  /* 0x000000ff0400728c */ /* 0x000fe2000bf05270 */
[----:B------:R-:W-:-:S04]  /*05a0*/  MOV R11, UR18 ;  /* 0x00000012000b7c02 */ /* 0x000fc80008000f00 */
[----:B------:R-:W-:Y:S01]  /*05b0*/  LEA R4, R11, R4, 0x3 ;  /* 0x000000040b047211 */ /* 0x000fe200078e18ff */
[----:B---3--:R-:W-:-:S05]  /*05c0*/  FFMA R7, R6, R12, R19 ;  /* 0x0000000c06077223 */ /* 0x008fca0000000013 */
[----:B------:R2:W-:Y:S01]  /*05d0*/  STG.E desc[UR16][R2.64], R7 ;  /* 0x0000000702007986 */ /* 0x0005e2000c101910 */
[----:B------:R-:W-:-:S04]  /*05e0*/  IADD3 R6, P0, PT, R8, 0x20, RZ ;  /* 0x0000002008067810 */ /* 0x000fc80007f1e0ff */
[----:B------:R-:W-:Y:S01]  /*05f0*/  IADD3.X R9, PT, PT, RZ, R9, RZ, P0, !PT ;  /* 0x00000009ff097210 */ /* 0x000fe200007fe4ff */
[----:B------:R-:W-:Y:S08]  /*0600*/  BRA.U UP0, `(.L_x_1) ;  /* 0xfffffffd00147547 */ /* 0x000ff0000b83ffff */
[----:B------:R-:W-:-:S06]  /*0610*/  ULOP3.LUT UR4, UR18, 0x7ffffff8, URZ, 0xc0, !UPT ;  /* 0x7ffffff812047892 */ /* 0x000fcc000f8ec0ff */
[----:B------:R-:W-:-:S07]  /*0620*/  MOV R4, UR4 ;  /* 0x0000000400047c02 */ /* 0x000fce0008000f00 */
.L_x_0:
[----:B------:R-:W-:-:S06]  /*0630*/  ULOP3.LUT UR4, UR18, 0x7, URZ, 0xc0, !UPT ;  /* 0x0000000712047892 */ /* 0x000fcc000f8ec0ff */
[----:B------:R-:W-:-:S13]  /*0640*/  ISETP.NE.AND P0, PT, RZ, UR4, PT ;  /* 0x00000004ff007c0c */ /* 0x000fda000bf05270 */
[----:B------:R-:W-:Y:S05]  /*0650*/  @!P0 EXIT ;  /* 0x000000000000894d */ /* 0x000fea0003800000 */
[----:B------:R-:W-:Y:S02]  /*0660*/  UISETP.GE.U32.AND UP0, UPT, UR4, 0x4, UPT ;  /* 0x000000040400788c */ /* 0x000fe4000bf06070 */
[----:B------:R-:W-:-:S07]  /*0670*/  ULOP3.LUT UR4, UR18, 0x3, URZ, 0xc0, !UPT ;  /* 0x0000000312047892 */ /* 0x000fce000f8ec0ff */
[----:B------:R-:W-:Y:S05]  /*0680*/  BRA.U !UP0, `(.L_x_2) ;  /* 0x0000000108887547 */ /* 0x000fea000b800000 */
[----:B------:R-:W1:Y:S01]  /*0690*/  LDC.64 R10, c[0x0][0x380] ;  /* 0x0000e000ff0a7b82 */ /* 0x000e620000000a00 */
[----:B------:R-:W-:Y:S01]  /*06a0*/  IADD3 R9, PT, PT, R5, R4, RZ ;  /* 0x0000000405097210 */ /* 0x000fe20007ffe0ff */
[----:B------:R-:W-:Y:S01]  /*06b0*/  IMAD R15, R4, UR18, R0 ;  /* 0x00000012040f7c24 */ /* 0x000fe2000f8e0200 */
[----:B------:R-:W3:Y:S05]  /*06c0*/  LDCU.64 UR6, c[0x0][0x380] ;  /* 0x00007000ff0677ac */ /* 0x000eea0008000a00 */
[----:B------:R-:W4:Y:S01]  /*06d0*/  LDC.64 R12, c[0x0][0x388] ;  /* 0x0000e200ff0c7b82 */ /* 0x000f220000000a00 */
[----:B-1----:R-:W-:-:S06]  /*06e0*/  IMAD.WIDE.U32 R10, R9, 0x4, R10 ;  /* 0x00000004090a7825 */ /* 0x002fcc00078e000a */
[----:B------:R-:W5:Y:S01]  /*06f0*/  LDG.E R10, desc[UR16][R10.64] ;  /* 0x000000100a0a7981 */ /* 0x000f62000c1e1900 */
[----:B----4-:R-:W-:-:S05]  /*0700*/  IMAD.WIDE R12, R15, 0x4, R12 ;  /* 0x000000040f0c7825 */ /* 0x010fca00078e020c */
[----:B------:R-:W5:Y:S01]  /*0710*/  LDG.E R6, desc[UR16][R12.64] ;  /* 0x000000100c067981 */ /* 0x000f62000c1e1900 */
[----:B------:R-:W-:Y:S01]  /*0720*/  IADD3 R9, P0, PT, R5, R4, RZ ;  /* 0x0000000405097210 */ /* 0x000fe20007f1e0ff */
[----:B--2---:R-:W-:-:S03]  /*0730*/  IMAD.U32 R17, RZ, RZ, UR18 ;  /* 0x00000012ff117e24 */ /* 0x004fc6000f8e00ff */
[----:B------:R-:W-:Y:S02]  /*0740*/  IADD3.X R14, PT, PT, RZ, RZ, RZ, P0, !PT ;  /* 0x000000ffff0e7210 */ /* 0x000fe400007fe4ff */
[----:B---3--:R-:W-:-:S04]  /*0750*/  LEA R8, P0, R9, UR6, 0x2 ;  /* 0x0000000609087c11 */ /* 0x008fc8000f8010ff */
[----:B------:R-:W-:Y:S01]  /*0760*/  LEA.HI.X R9, R9, UR7, R14, 0x2, P0 ;  /* 0x0000000709097c11 */ /* 0x000fe200080f140e */
[----:B-----5:R-:W-:Y:S01]  /*0770*/  FFMA R15, R10, R6, R7 ;  /* 0x000000060a0f7223 */ /* 0x020fe20000000007 */
[----:B------:R-:W-:-:S04]  /*0780*/  IMAD.WIDE R6, R17, 0x4, R12 ;  /* 0x0000000411067825 */ /* 0x000fc800078e020c */
[----:B------:R1:W-:Y:S04]  /*0790*/  STG.E desc[UR16][R2.64], R15 ;  /* 0x0000000f02007986 */ /* 0x0003e8000c101910 */
[----:B------:R-:W2:Y:S04]  /*07a0*/  LDG.E R11, desc[UR16][R6.64] ;  /* 0x00000010060b7981 */ /* 0x000ea8000c1e1900 */
[----:B------:R-:W2:Y:S01]  /*07b0*/  LDG.E R10, desc[UR16][R8.64+0x4] ;  /* 0x00000410080a7981 */ /* 0x000ea2000c1e1900 */
[----:B------:R-:W-:Y:S01]  /*07c0*/  MOV R13, UR18 ;  /* 0x00000012000d7c02 */ /* 0x000fe20008000f00 */
[----:B--2---:R-:W-:-:S04]  /*07d0*/  FFMA R17, R10, R11, R15 ;  /* 0x0000000b0a117223 */ /* 0x004fc8000000000f */
[----:B------:R-:W-:Y:S01]  /*07e0*/  IMAD.WIDE R10, R13, 0x4, R6 ;  /* 0x000000040d0a7825 */ /* 0x000fe200078e0206 */
        /* <DEDUP_REMOVED lines=9> */
[----:B------:R-:W-:Y:S01]  /*0880*/  IADD3 R4, PT, PT, R4, 0x4, RZ ;  /* 0x0000000404047810 */ /* 0x000fe20007ffe0ff */
[----:B--2---:R-:W-:-:S05]  /*0890*/  FFMA R7, R6, R12, R19 ;  /* 0x0000000c06077223 */ /* 0x004fca0000000013 */
[----:B------:R1:W-:Y:S02]  /*08a0*/  STG.E desc[UR16][R2.64], R7 ;  /* 0x0000000702007986 */ /* 0x0003e4000c101910 */
.L_x_2:
[----:B------:R-:W-:-:S13]  /*08b0*/  ISETP.NE.AND P0, PT, RZ, UR4, PT ;  /* 0x00000004ff007c0c */ /* 0x000fda000bf05270 */
[----:B------:R-:W-:Y:S05]  /*08c0*/  @!P0 EXIT ;  /* 0x000000000000894d */ /* 0x000fea0003800000 */
[----:B------:R-:W-:-:S09]  /*08d0*/  UISETP.NE.AND UP0, UPT, UR4, 0x1, UPT ;  /* 0x000000010400788c */ /* 0x000fd2000bf05270 */
[----:B------:R-:W-:Y:S05]  /*08e0*/  BRA.U !UP0, `(.L_x_3) ;  /* 0x0000000108587547 */ /* 0x000fea000b800000 */
[----:B------:R-:W3:Y:S01]  /*08f0*/  LDC.64 R8, c[0x0][0x380] ;  /* 0x0000e000ff087b82 */ /* 0x000ee20000000a00 */
[----:B------:R-:W-:Y:S01]  /*0900*/  IADD3 R11, PT, PT, R5, R4, RZ ;  /* 0x00000004050b7210 */ /* 0x000fe20007ffe0ff */
[----:B-1----:R-:W-:Y:S01]  /*0910*/  IMAD R15, R4, UR18, R0 ;  /* 0x00000012040f7c24 */ /* 0x002fe2000f8e0200 */
[----:B------:R-:W1:Y:S05]  /*0920*/  LDCU.64 UR4, c[0x0][0x380] ;  /* 0x00007000ff0477ac */ /* 0x000e6a0008000a00 */
[----:B------:R-:W4:Y:S01]  /*0930*/  LDC.64 R12, c[0x0][0x388] ;  /* 0x0000e200ff0c7b82 */ /* 0x000f220000000a00 */
[----:B---3--:R-:W-:-:S06]  /*0940*/  IMAD.WIDE.U32 R10, R11, 0x4, R8 ;  /* 0x000000040b0a7825 */ /* 0x008fcc00078e0008 */
[----:B------:R-:W2:Y:S01]  /*0950*/  LDG.E R10, desc[UR16][R10.64] ;  /* 0x000000100a0a7981 */ /* 0x000ea2000c1e1900 */
[----:B----4-:R-:W-:-:S05]  /*0960*/  IMAD.WIDE R12, R15, 0x4, R12 ;  /* 0x000000040f0c7825 */ /* 0x010fca00078e020c */
[----:B------:R-:W2:Y:S01]  /*0970*/  LDG.E R6, desc[UR16][R12.64] ;  /* 0x000000100c067981 */ /* 0x000ea2000c1e1900 */
[----:B------:R-:W-:Y:S02]  /*0980*/  IADD3 R9, P0, PT, R5, R4, RZ ;  /* 0x0000000405097210 */ /* 0x000fe40007f1e0ff */
[----:B------:R-:W-:Y:S02]  /*0990*/  MOV R15, UR18 ;  /* 0x00000012000f7c02 */ /* 0x000fe40008000f00 */
[----:B------:R-:W-:Y:S02]  /*09a0*/  IADD3.X R14, PT, PT, RZ, RZ, RZ, P0, !PT ;  /* 0x000000ffff0e7210 */ /* 0x000fe400007fe4ff */
[----:B-1----:R-:W-:-:S04]  /*09b0*/  LEA R8, P0, R9, UR4, 0x2 ;  /* 0x0000000409087c11 */ /* 0x002fc8000f8010ff */
[----:B------:R-:W-:Y:S01]  /*09c0*/  LEA.HI.X R9, R9, UR5, R14, 0x2, P0 ;  /* 0x0000000509097c11 */ /* 0x000fe200080f140e */
[----:B------:R-:W-:-:S04]  /*09d0*/  IMAD.WIDE R14, R15, 0x4, R12 ;  /* 0x000000040f0e7825 */ /* 0x000fc800078e020c */
[----:B--2---:R-:W-:-:S05]  /*09e0*/  FFMA R17, R10, R6, R7 ;  /* 0x000000060a117223 */ /* 0x004fca0000000007 */
[----:B------:R3:W-:Y:S04]  /*09f0*/  STG.E desc[UR16][R2.64], R17 ;  /* 0x0000001102007986 */ /* 0x0007e8000c101910 */
[----:B------:R-:W2:Y:S04]  /*0a00*/  LDG.E R14, desc[UR16][R14.64] ;  /* 0x000000100e0e7981 */ /* 0x000ea8000c1e1900 */
[----:B------:R-:W2:Y:S01]  /*0a10*/  LDG.E R8, desc[UR16][R8.64+0x4] ;  /* 0x0000041008087981 */ /* 0x000ea2000c1e1900 */
[----:B------:R-:W-:Y:S01]  /*0a20*/  IADD3 R4, PT, PT, R4, 0x2, RZ ;  /* 0x0000000204047810 */ /* 0x000fe20007ffe0ff */
[----:B--2---:R-:W-:-:S05]  /*0a30*/  FFMA R7, R8, R14, R17 ;  /* 0x0000000e08077223 */ /* 0x004fca0000000011 */
[----:B------:R3:W-:Y:S02]  /*0a40*/  STG.E desc[UR16][R2.64], R7 ;  /* 0x0000000702007986 */ /* 0x0007e4000c101910 */
.L_x_3:
[----:B------:R-:W-:-:S04]  /*0a50*/  ULOP3.LUT UR4, UR18, 0x1, URZ, 0xc0, !UPT ;  /* 0x0000000112047892 */ /* 0x000fc8000f8ec0ff */
[----:B------:R-:W-:-:S06]  /*0a60*/  UISETP.NE.U32.AND UP0, UPT, UR4, 0x1, UPT ;  /* 0x000000010400788c */ /* 0x000fcc000bf05070 */
[----:B------:R-:W-:-:S13]  /*0a70*/  PLOP3.LUT P0, PT, PT, PT, UP0, 0x80, 0x8 ;  /* 0x000000000008781c */ /* 0x000fda0003f0f008 */
[----:B------:R-:W-:Y:S05]  /*0a80*/  @P0 EXIT ;  /* 0x000000000000094d */ /* 0x000fea0003800000 */
[----:B------:R-:W4:Y:S01]  /*0a90*/  LDC.64 R8, c[0x0][0x380] ;  /* 0x0000e000ff087b82 */ /* 0x000f220000000a00 */
[----:B------:R-:W-:Y:S01]  /*0aa0*/  IADD3 R5, PT, PT, R5, R4, RZ ;  /* 0x0000000405057210 */ /* 0x000fe20007ffe0ff */
[----:B------:R-:W-:-:S06]  /*0ab0*/  IMAD R13, R4, UR18, R0 ;  /* 0x00000012040d7c24 */ /* 0x000fcc000f8e0200 */
[----:B------:R-:W5:Y:S01]  /*0ac0*/  LDC.64 R10, c[0x0][0x388] ;  /* 0x0000e200ff0a7b82 */ /* 0x000f620000000a00 */
[----:B----4-:R-:W-:-:S06]  /*0ad0*/  IMAD.WIDE.U32 R4, R5, 0x4, R8 ;  /* 0x0000000405047825 */ /* 0x010fcc00078e0008 */
[----:B------:R-:W1:Y:S01]  /*0ae0*/  LDG.E R4, desc[UR16][R4.64] ;  /* 0x0000001004047981 */ /* 0x000e62000c1e1900 */
[----:B-----5:R-:W-:-:S06]  /*0af0*/  IMAD.WIDE R8, R13, 0x4, R10 ;  /* 0x000000040d087825 */ /* 0x020fcc00078e020a */
[----:B------:R-:W1:Y:S02]  /*0b00*/  LDG.E R8, desc[UR16][R8.64] ;  /* 0x0000001008087981 */ /* 0x000e64000c1e1900 */
[----:B-123--:R-:W-:-:S05]  /*0b10*/  FFMA R7, R4, R8, R7 ;  /* 0x0000000804077223 */ /* 0x00efca0000000007 */
[----:B------:R-:W-:Y:S01]  /*0b20*/  STG.E desc[UR16][R2.64], R7 ;  /* 0x0000000702007986 */ /* 0x000fe2000c101910 */
[----:B------:R-:W-:Y:S05]  /*0b30*/  EXIT ;  /* 0x000000000000794d */ /* 0x000fea0003800000 */
.L_x_4:
[----:B------:R-:W-:-:S00]  /*0b40*/  BRA `(.L_x_4) ;  /* 0xfffffffc00fc7947 */ /* 0x000fc0000383ffff */
[----:B------:R-:W-:-:S00]  /*0b50*/  NOP ;  /* 0x0000000000007918 */ /* 0x000fc00000000000 */
        /* <DEDUP_REMOVED lines=10> */
.L_x_5:


//--------------------- .nv.shared.reserved.0     --------------------------
	.section	.nv.shared.reserved.0,"aw",@nobits
	.weak		__nv_reservedSMEM_offset_0_alias
	.size		__nv_reservedSMEM_offset_0_alias, 0, 64
	.other		__nv_reservedSMEM_offset_0_alias,@"STO_CUDA_RESERVED_SHARED STV_DEFAULT"
__nv_reservedSMEM_offset_0_alias:
	.zero		0
	.zero		64


//--------------------- .nv.constant0._Z26multiplication_kernel_cudaPfS_S_i --------------------------
	.section	.nv.constant0._Z26multiplication_kernel_cudaPfS_S_i,"a",@progbits
	.sectionflags	@""
	.align	4
.nv.constant0._Z26multiplication_kernel_cudaPfS_S_i:
	.zero		924


//--------------------- SYMBOLS --------------------------

	.type		.nv.reservedSmem.offset0,@object
	.size		.nv.reservedSmem.offset0,0x4
